	.headerflags	@"EF_CUDA_TEXMODE_UNIFIED EF_CUDA_64BIT_ADDRESS EF_CUDA_ACCELERATORS EF_CUDA_SM90 EF_CUDA_VIRTUAL_SM(EF_CUDA_SM90)"
	.elftype	@"ET_EXEC"


//--------------------- .nv.info                  --------------------------
	.section	.nv.info,"",@"SHT_CUDA_INFO"
	.align	4


	//----- nvinfo : EIATTR_REGCOUNT
	.align		4
        /*0000*/ 	.byte	0x04, 0x2f
        /*0002*/ 	.short	(.L_3 - .L_2)
	.align		4
.L_2:
        /*0004*/ 	.word	index@(triton_poi_fused__native_batch_norm_legit_no_training_mul_softplus_tanh_41)
        /*0008*/ 	.word	0x0000001b


	//----- nvinfo : EIATTR_MIN_STACK_SIZE
	.align		4
.L_3:
        /*000c*/ 	.byte	0x04, 0x12
        /*000e*/ 	.short	(.L_5 - .L_4)
	.align		4
.L_4:
        /*0010*/ 	.word	index@(triton_poi_fused__native_batch_norm_legit_no_training_mul_softplus_tanh_41)
        /*0014*/ 	.word	0x00000000


	//----- nvinfo : EIATTR_FRAME_SIZE
	.align		4
.L_5:
        /*0018*/ 	.byte	0x04, 0x11
        /*001a*/ 	.short	(.L_7 - .L_6)
	.align		4
.L_6:
        /*001c*/ 	.word	index@(triton_poi_fused__native_batch_norm_legit_no_training_mul_softplus_tanh_41)
        /*0020*/ 	.word	0x00000000


	//----- nvinfo : EIATTR_MIN_STACK_SIZE
	.align		4
.L_7:
        /*0024*/ 	.byte	0x04, 0x12
        /*0026*/ 	.short	(.L_9 - .L_8)
	.align		4
.L_8:
        /*0028*/ 	.word	index@(triton_poi_fused__native_batch_norm_legit_no_training_mul_softplus_tanh_41)
        /*002c*/ 	.word	0x00000000
.L_9:


//--------------------- .nv.info.triton_poi_fused__native_batch_norm_legit_no_training_mul_softplus_tanh_41 --------------------------
	.section	.nv.info.triton_poi_fused__native_batch_norm_legit_no_training_mul_softplus_tanh_41,"",@"SHT_CUDA_INFO"
	.sectionflags	@""
	.align	4


	//----- nvinfo : EIATTR_CUDA_API_VERSION
	.align		4
        /*0000*/ 	.byte	0x04, 0x37
        /*0002*/ 	.short	(.L_11 - .L_10)
.L_10:
        /*0004*/ 	.word	0x0000007c


	//----- nvinfo : EIATTR_KPARAM_INFO
	.align		4
.L_11:
        /*0008*/ 	.byte	0x04, 0x17
        /*000a*/ 	.short	(.L_13 - .L_12)
.L_12:
        /*000c*/ 	.word	0x00000000
        /*0010*/ 	.short	0x0007
        /*0012*/ 	.short	0x0034
        /*0014*/ 	.byte	0x00, 0xf0, 0x11, 0x00


	//----- nvinfo : EIATTR_KPARAM_INFO
	.align		4
.L_13:
        /*0018*/ 	.byte	0x04, 0x17
        /*001a*/ 	.short	(.L_15 - .L_14)
.L_14:
        /*001c*/ 	.word	0x00000000
        /*0020*/ 	.short	0x0006
        /*0022*/ 	.short	0x0030
        /*0024*/ 	.byte	0x00, 0xf0, 0x11, 0x00


	//----- nvinfo : EIATTR_KPARAM_INFO
	.align		4
.L_15:
        /*0028*/ 	.byte	0x04, 0x17
        /*002a*/ 	.short	(.L_17 - .L_16)
.L_16:
        /*002c*/ 	.word	0x00000000
        /*0030*/ 	.short	0x0005
        /*0032*/ 	.short	0x0028
        /*0034*/ 	.byte	0x00, 0xf4, 0x21, 0x00


	//----- nvinfo : EIATTR_KPARAM_INFO
	.align		4
.L_17:
        /*0038*/ 	.byte	0x04, 0x17
        /*003a*/ 	.short	(.L_19 - .L_18)
.L_18:
        /*003c*/ 	.word	0x00000000
        /*0040*/ 	.short	0x0004
        /*0042*/ 	.short	0x0020
        /*0044*/ 	.byte	0x00, 0xf4, 0x21, 0x00


	//----- nvinfo : EIATTR_KPARAM_INFO
	.align		4
.L_19:
        /*0048*/ 	.byte	0x04, 0x17
        /*004a*/ 	.short	(.L_21 - .L_20)
.L_20:
        /*004c*/ 	.word	0x00000000
        /*0050*/ 	.short	0x0003
        /*0052*/ 	.short	0x0018
        /*0054*/ 	.byte	0x00, 0xf4, 0x21, 0x00


	//----- nvinfo : EIATTR_KPARAM_INFO
	.align		4
.L_21:
        /*0058*/ 	.byte	0x04, 0x17
        /*005a*/ 	.short	(.L_23 - .L_22)
.L_22:
        /*005c*/ 	.word	0x00000000
        /*0060*/ 	.short	0x0002
        /*0062*/ 	.short	0x0010
        /*0064*/ 	.byte	0x00, 0xf4, 0x21, 0x00


	//----- nvinfo : EIATTR_KPARAM_INFO
	.align		4
.L_23:
        /*0068*/ 	.byte	0x04, 0x17
        /*006a*/ 	.short	(.L_25 - .L_24)
.L_24:
        /*006c*/ 	.word	0x00000000
        /*0070*/ 	.short	0x0001
        /*0072*/ 	.short	0x0008
        /*0074*/ 	.byte	0x00, 0xf4, 0x21, 0x00


	//----- nvinfo : EIATTR_KPARAM_INFO
	.align		4
.L_25:
        /*0078*/ 	.byte	0x04, 0x17
        /*007a*/ 	.short	(.L_27 - .L_26)
.L_26:
        /*007c*/ 	.word	0x00000000
        /*0080*/ 	.short	0x0000
        /*0082*/ 	.short	0x0000
        /*0084*/ 	.byte	0x00, 0xf4, 0x21, 0x00


	//----- nvinfo : EIATTR_SPARSE_MMA_MASK
	.align		4
.L_27:
        /*0088*/ 	.byte	0x03, 0x50
        /*008a*/ 	.short	0x0000


	//----- nvinfo : EIATTR_MAXREG_COUNT
	.align		4
        /*008c*/ 	.byte	0x03, 0x1b
        /*008e*/ 	.short	0x00ff


	//----- nvinfo : EIATTR_EXIT_INSTR_OFFSETS
	.align		4
        /*0090*/ 	.byte	0x04, 0x1c
        /*0092*/ 	.short	(.L_29 - .L_28)


	//   ....[0]....
.L_28:
        /*0094*/ 	.word	0x00000c90


	//   ....[1]....
        /*0098*/ 	.word	0x00000ce0


	//----- nvinfo : EIATTR_REQNTID
	.align		4
.L_29:
        /*009c*/ 	.byte	0x04, 0x10
        /*009e*/ 	.short	(.L_31 - .L_30)
.L_30:
        /*00a0*/ 	.word	0x00000080
        /*00a4*/ 	.word	0x00000001
        /*00a8*/ 	.word	0x00000001


	//----- nvinfo : EIATTR_CRS_STACK_SIZE
	.align		4
.L_31:
        /*00ac*/ 	.byte	0x04, 0x1e
        /*00ae*/ 	.short	(.L_33 - .L_32)
.L_32:
        /*00b0*/ 	.word	0x00000000


	//----- nvinfo : EIATTR_CBANK_PARAM_SIZE
	.align		4
.L_33:
        /*00b4*/ 	.byte	0x03, 0x19
        /*00b6*/ 	.short	0x0038


	//----- nvinfo : EIATTR_PARAM_CBANK
	.align		4
        /*00b8*/ 	.byte	0x04, 0x0a
        /*00ba*/ 	.short	(.L_35 - .L_34)
	.align		4
.L_34:
        /*00bc*/ 	.word	index@(.nv.constant0.triton_poi_fused__native_batch_norm_legit_no_training_mul_softplus_tanh_41)
        /*00c0*/ 	.short	0x0210
        /*00c2*/ 	.short	0x0038


	//----- nvinfo : EIATTR_SW_WAR
	.align		4
.L_35:
        /*00c4*/ 	.byte	0x04, 0x36
        /*00c6*/ 	.short	(.L_37 - .L_36)
.L_36:
        /*00c8*/ 	.word	0x00000008
.L_37:


//--------------------- .nv.callgraph             --------------------------
	.section	.nv.callgraph,"",@"SHT_CUDA_CALLGRAPH"
	.align	4
	.sectionentsize	8
	.align		4
        /*0000*/ 	.word	0x00000000
	.align		4
        /*0004*/ 	.word	0xffffffff
	.align		4
        /*0008*/ 	.word	0x00000000
	.align		4
        /*000c*/ 	.word	0xfffffffe
	.align		4
        /*0010*/ 	.word	0x00000000
	.align		4
        /*0014*/ 	.word	0xfffffffd
	.align		4
        /*0018*/ 	.word	0x00000000
	.align		4
        /*001c*/ 	.word	0xfffffffc


//--------------------- .nv.constant4             --------------------------
	.section	.nv.constant4,"a",@progbits
	.align	8
	.align		8
.nv.constant4:
        /*0000*/ 	.dword	_$_str
	.align		8
        /*0008*/ 	.dword	_$_str_$_2


//--------------------- .text.triton_poi_fused__native_batch_norm_legit_no_training_mul_softplus_tanh_41 --------------------------
	.section	.text.triton_poi_fused__native_batch_norm_legit_no_training_mul_softplus_tanh_41,"ax",@progbits
	.sectionflags	@"SHF_BARRIERS=1"
	.align	128
        .global         triton_poi_fused__native_batch_norm_legit_no_training_mul_softplus_tanh_41
        .type           triton_poi_fused__native_batch_norm_legit_no_training_mul_softplus_tanh_41,@function
        .size           triton_poi_fused__native_batch_norm_legit_no_training_mul_softplus_tanh_41,(.L_x_11 - triton_poi_fused__native_batch_norm_legit_no_training_mul_softplus_tanh_41)
        .other          triton_poi_fused__native_batch_norm_legit_no_training_mul_softplus_tanh_41,@"STO_CUDA_ENTRY STV_DEFAULT"
triton_poi_fused__native_batch_norm_legit_no_training_mul_softplus_tanh_41:
.text.triton_poi_fused__native_batch_norm_legit_no_training_mul_softplus_tanh_41:
[----:B------:R-:W0:Y:S01]  /*0000*/  LDC R1, c[0x0][0x28] ;  /* 0x00000a00ff017b82 */ /* 0x000e220000000800 */
[----:B------:R-:W1:Y:S07]  /*0010*/  S2R R9, SR_TID.X ;  /* 0x0000000000097919 */ /* 0x000e6e0000002100 */
[----:B------:R-:W2:Y:S01]  /*0020*/  LDC.64 R4, c[0x0][0x220] ;  /* 0x00008800ff047b82 */ /* 0x000ea20000000a00 */
[----:B------:R-:W-:Y:S01]  /*0030*/  CS2R R10, SRZ ;  /* 0x00000000000a7805 */ /* 0x000fe2000001ff00 */
[----:B------:R-:W-:Y:S01]  /*0040*/  ULDC.64 UR6, c[0x0][0x208] ;  /* 0x0000820000067ab9 */ /* 0x000fe20000000a00 */
[----:B------:R-:W3:Y:S01]  /*0050*/  S2R R8, SR_CTAID.X ;  /* 0x0000000000087919 */ /* 0x000ee20000002500 */
[----:B------:R-:W4:Y:S04]  /*0060*/  S2R R6, SR_CTAID.Y ;  /* 0x0000000000067919 */ /* 0x000f280000002600 */
[----:B------:R-:W5:Y:S08]  /*0070*/  LDC.64 R16, c[0x0][0x210] ;  /* 0x00008400ff107b82 */ /* 0x000f700000000a00 */
[----:B------:R-:W5:Y:S08]  /*0080*/  LDC.64 R20, c[0x0][0x218] ;  /* 0x00008600ff147b82 */ /* 0x000f700000000a00 */
[----:B------:R-:W5:Y:S01]  /*0090*/  LDC.64 R12, c[0x0][0x228] ;  /* 0x00008a00ff0c7b82 */ /* 0x000f620000000a00 */
[----:B-1----:R-:W-:-:S07]  /*00a0*/  SHF.L.U32 R7, R9, 0x1, RZ ;  /* 0x0000000109077819 */ /* 0x002fce00000006ff */
[----:B------:R-:W1:Y:S01]  /*00b0*/  LDC.64 R14, c[0x0][0x230] ;  /* 0x00008c00ff0e7b82 */ /* 0x000e620000000a00 */
[----:B------:R-:W-:-:S04]  /*00c0*/  LOP3.LUT R7, R7, 0xfe, RZ, 0xc0, !PT ;  /* 0x000000fe07077812 */ /* 0x000fc800078ec0ff */
[----:B---3--:R-:W-:-:S04]  /*00d0*/  PRMT R19, R7, 0x6540, R8 ;  /* 0x0000654007137816 */ /* 0x008fc80000000008 */
[C---:B------:R-:W-:Y:S01]  /*00e0*/  ISETP.GE.AND P2, PT, R19.reuse, 0x400, PT ;  /* 0x000004001300780c */ /* 0x040fe20003f46270 */
[----:B--2---:R-:W-:-:S12]  /*00f0*/  IMAD.WIDE R4, R19, 0x4, R4 ;  /* 0x0000000413047825 */ /* 0x004fd800078e0204 */
[----:B------:R2:W3:Y:S01]  /*0100*/  @!P2 LDG.E.EL.64 R10, desc[UR6][R4.64] ;  /* 0x00000006040aa981 */ /* 0x0004e2000c2e1b00 */
[C---:B----4-:R-:W-:Y:S01]  /*0110*/  ISETP.GE.AND P0, PT, R6.reuse, 0x10, PT ;  /* 0x000000100600780c */ /* 0x050fe20003f06270 */
[C---:B0----5:R-:W-:Y:S01]  /*0120*/  IMAD.WIDE R20, R19.reuse, 0x4, R20 ;  /* 0x0000000413147825 */ /* 0x061fe200078e0214 */
[----:B------:R-:W-:Y:S02]  /*0130*/  LEA R3, R6, R19, 0xa ;  /* 0x0000001306037211 */ /* 0x000fe400078e50ff */
[C---:B------:R-:W-:Y:S01]  /*0140*/  ISETP.LT.AND P1, PT, R19.reuse, 0x400, !P0 ;  /* 0x000004001300780c */ /* 0x040fe20004721270 */
[----:B------:R-:W-:-:S04]  /*0150*/  IMAD.WIDE R12, R19, 0x4, R12 ;  /* 0x00000004130c7825 */ /* 0x000fc800078e020c */
[----:B------:R-:W-:Y:S01]  /*0160*/  IMAD.WIDE R16, R3, 0x4, R16 ;  /* 0x0000000403107825 */ /* 0x000fe200078e0210 */
[----:B------:R-:W-:Y:S02]  /*0170*/  CS2R R2, SRZ ;  /* 0x0000000000027805 */ /* 0x000fe4000001ff00 */
[----:B--2---:R-:W-:Y:S01]  /*0180*/  CS2R R4, SRZ ;  /* 0x0000000000047805 */ /* 0x004fe2000001ff00 */
[----:B-1----:R-:W-:Y:S01]  /*0190*/  IMAD.WIDE R22, R19, 0x4, R14 ;  /* 0x0000000413167825 */ /* 0x002fe200078e020e */
[----:B------:R-:W-:Y:S02]  /*01a0*/  CS2R R18, SRZ ;  /* 0x0000000000127805 */ /* 0x000fe4000001ff00 */
[----:B------:R-:W-:Y:S01]  /*01b0*/  CS2R R14, SRZ ;  /* 0x00000000000e7805 */ /* 0x000fe2000001ff00 */
[----:B------:R0:W2:Y:S04]  /*01c0*/  @P1 LDG.E.EL.64 R2, desc[UR6][R16.64] ;  /* 0x0000000610021981 */ /* 0x0000a8000c2e1b00 */
[----:B------:R-:W2:Y:S04]  /*01d0*/  @!P2 LDG.E.EL.64 R4, desc[UR6][R20.64] ;  /* 0x000000061404a981 */ /* 0x000ea8000c2e1b00 */
[----:B------:R1:W4:Y:S04]  /*01e0*/  @!P2 LDG.E.EL.64 R18, desc[UR6][R12.64] ;  /* 0x000000060c12a981 */ /* 0x000328000c2e1b00 */
[----:B------:R-:W4:Y:S01]  /*01f0*/  @!P2 LDG.E.EL.64 R14, desc[UR6][R22.64] ;  /* 0x00000006160ea981 */ /* 0x000f22000c2e1b00 */
[----:B------:R-:W-:Y:S01]  /*0200*/  HFMA2.MMA R0, -RZ, RZ, 1.625, 0 ;  /* 0x3e800000ff007435 */ /* 0x000fe200000001ff */
[----:B0-----:R-:W-:Y:S01]  /*0210*/  MOV R17, 0x3d39bf78 ;  /* 0x3d39bf7800117802 */ /* 0x001fe20000000f00 */
[----:B------:R-:W-:Y:S01]  /*0220*/  BSSY B0, `(.L_x_0) ;  /* 0x0000056000007945 */ /* 0x000fe20003800000 */
[----:B---3--:R-:W-:Y:S01]  /*0230*/  FADD R10, R10, 9.9999997473787516356e-06 ;  /* 0x3727c5ac0a0a7421 */ /* 0x008fe20000000000 */
[----:B------:R-:W-:-:S03]  /*0240*/  FADD R11, R11, 9.9999997473787516356e-06 ;  /* 0x3727c5ac0b0b7421 */ /* 0x000fc60000000000 */
[----:B------:R-:W0:Y:S08]  /*0250*/  MUFU.SQRT R24, R10 ;  /* 0x0000000a00187308 */ /* 0x000e300000002000 */
[----:B------:R3:W5:Y:S01]  /*0260*/  MUFU.SQRT R16, R11 ;  /* 0x0000000b00107308 */ /* 0x0007620000002000 */
[C---:B0-----:R-:W-:Y:S02]  /*0270*/  FSETP.GT.AND P1, PT, R24.reuse, 8.50705917302346158658e+37, PT ;  /* 0x7e8000001800780b */ /* 0x041fe40003f24000 */
[----:B------:R-:W-:Y:S01]  /*0280*/  FSETP.GEU.AND P3, PT, R24, 1.175494350822287508e-38, PT ;  /* 0x008000001800780b */ /* 0x000fe20003f6e000 */
[----:B--2---:R-:W-:Y:S01]  /*0290*/  FADD R2, -R4, R2 ;  /* 0x0000000204027221 */ /* 0x004fe20000000100 */
[----:B---3--:R-:W-:Y:S01]  /*02a0*/  FSEL R11, R0, 1, P1 ;  /* 0x3f800000000b7808 */ /* 0x008fe20000800000 */
[----:B------:R-:W-:Y:S01]  /*02b0*/  FADD R3, -R5, R3 ;  /* 0x0000000305037221 */ /* 0x000fe20000000100 */
[----:B-----5:R-:W-:-:S02]  /*02c0*/  FSETP.GT.AND P2, PT, R16, 8.50705917302346158658e+37, PT ;  /* 0x7e8000001000780b */ /* 0x020fc40003f44000 */
[----:B------:R-:W-:Y:S02]  /*02d0*/  FSETP.GEU.AND P4, PT, R16, 1.175494350822287508e-38, PT ;  /* 0x008000001000780b */ /* 0x000fe40003f8e000 */
[----:B-1----:R-:W-:-:S03]  /*02e0*/  FSEL R13, R0, 1, P2 ;  /* 0x3f800000000d7808 */ /* 0x002fc60001000000 */
[----:B------:R-:W-:Y:S02]  /*02f0*/  @P1 FMUL R24, R24, 0.25 ;  /* 0x3e80000018181820 */ /* 0x000fe40000400000 */
[----:B------:R-:W-:Y:S02]  /*0300*/  @!P3 FMUL R11, R11, 16777216 ;  /* 0x4b8000000b0bb820 */ /* 0x000fe40000400000 */
[----:B------:R-:W-:Y:S02]  /*0310*/  @!P3 FMUL R24, R24, 16777216 ;  /* 0x4b8000001818b820 */ /* 0x000fe40000400000 */
[----:B------:R-:W-:-:S04]  /*0320*/  @P2 FMUL R16, R16, 0.25 ;  /* 0x3e80000010102820 */ /* 0x000fc80000400000 */
[----:B------:R-:W0:Y:S01]  /*0330*/  MUFU.RCP R24, R24 ;  /* 0x0000001800187308 */ /* 0x000e220000001000 */
[----:B------:R-:W-:Y:S01]  /*0340*/  @!P4 FMUL R13, R13, 16777216 ;  /* 0x4b8000000d0dc820 */ /* 0x000fe20000400000 */
[----:B------:R-:W-:-:S06]  /*0350*/  @!P4 FMUL R16, R16, 16777216 ;  /* 0x4b8000001010c820 */ /* 0x000fcc0000400000 */
[----:B------:R-:W1:Y:S01]  /*0360*/  MUFU.RCP R16, R16 ;  /* 0x0000001000107308 */ /* 0x000e620000001000 */
[----:B0-----:R-:W-:-:S04]  /*0370*/  FMUL R11, R24, R11 ;  /* 0x0000000b180b7220 */ /* 0x001fc80000400000 */
[----:B------:R-:W-:Y:S01]  /*0380*/  FMUL R11, R2, R11 ;  /* 0x0000000b020b7220 */ /* 0x000fe20000400000 */
[----:B-1----:R-:W-:-:S03]  /*0390*/  FMUL R2, R16, R13 ;  /* 0x0000000d10027220 */ /* 0x002fc60000400000 */
[----:B----4-:R-:W-:Y:S01]  /*03a0*/  FFMA R14, R11, R18, R14 ;  /* 0x000000120b0e7223 */ /* 0x010fe2000000000e */
[----:B------:R-:W-:-:S03]  /*03b0*/  FMUL R2, R3, R2 ;  /* 0x0000000203027220 */ /* 0x000fc60000400000 */
[----:B------:R-:W-:Y:S01]  /*03c0*/  FMUL R4, R14, 1.4426950216293334961 ;  /* 0x3fb8aa3b0e047820 */ /* 0x000fe20000400000 */
[----:B------:R-:W-:-:S04]  /*03d0*/  FFMA R15, R2, R19, R15 ;  /* 0x00000013020f7223 */ /* 0x000fc8000000000f */
[----:B------:R-:W-:Y:S01]  /*03e0*/  FSETP.GEU.AND P1, PT, R4, -126, PT ;  /* 0xc2fc00000400780b */ /* 0x000fe20003f2e000 */
[----:B------:R-:W-:-:S05]  /*03f0*/  FMUL R10, R15, 1.4426950216293334961 ;  /* 0x3fb8aa3b0f0a7820 */ /* 0x000fca0000400000 */
[----:B------:R-:W-:-:S07]  /*0400*/  FSETP.GEU.AND P2, PT, R10, -126, PT ;  /* 0xc2fc00000a00780b */ /* 0x000fce0003f4e000 */
[----:B------:R-:W-:-:S04]  /*0410*/  @!P1 FMUL R4, R4, 0.5 ;  /* 0x3f00000004049820 */ /* 0x000fc80000400000 */
[----:B------:R-:W0:Y:S02]  /*0420*/  MUFU.EX2 R2, R4 ;  /* 0x0000000400027308 */ /* 0x000e240000000800 */
[----:B------:R-:W-:-:S06]  /*0430*/  @!P2 FMUL R10, R10, 0.5 ;  /* 0x3f0000000a0aa820 */ /* 0x000fcc0000400000 */
[----:B------:R-:W1:Y:S01]  /*0440*/  MUFU.EX2 R3, R10 ;  /* 0x0000000a00037308 */ /* 0x000e620000000800 */
[----:B0-----:R-:W-:Y:S01]  /*0450*/  @!P1 FMUL R2, R2, R2 ;  /* 0x0000000202029220 */ /* 0x001fe20000400000 */
[----:B------:R-:W-:-:S03]  /*0460*/  FSETP.GT.AND P1, PT, R14, 20, PT ;  /* 0x41a000000e00780b */ /* 0x000fc60003f24000 */
[C---:B------:R-:W-:Y:S01]  /*0470*/  FADD.FTZ.RZ R5, R2.reuse, 1 ;  /* 0x3f80000002057421 */ /* 0x040fe2000001c000 */
[----:B------:R-:W-:Y:S01]  /*0480*/  ISETP.GE.U32.AND P3, PT, R2, 0x7f800000, PT ;  /* 0x7f8000000200780c */ /* 0x000fe20003f66070 */
[----:B-1----:R-:W-:-:S03]  /*0490*/  @!P2 FMUL R3, R3, R3 ;  /* 0x000000030303a220 */ /* 0x002fc60000400000 */
[----:B------:R-:W-:Y:S01]  /*04a0*/  IADD3 R5, R5, -0x3f400000, RZ ;  /* 0xc0c0000005057810 */ /* 0x000fe20007ffe0ff */
[----:B------:R-:W-:-:S03]  /*04b0*/  FADD.FTZ.RZ R11, R3, 1 ;  /* 0x3f800000030b7421 */ /* 0x000fc6000001c000 */
[----:B------:R-:W-:Y:S02]  /*04c0*/  LOP3.LUT R5, R5, 0xff800000, RZ, 0xc0, !PT ;  /* 0xff80000005057812 */ /* 0x000fe400078ec0ff */
[----:B------:R-:W-:Y:S02]  /*04d0*/  ISETP.GE.U32.AND P2, PT, R3, 0x7f800000, PT ;  /* 0x7f8000000300780c */ /* 0x000fe40003f46070 */
[----:B------:R-:W-:Y:S02]  /*04e0*/  IADD3 R11, R11, -0x3f400000, RZ ;  /* 0xc0c000000b0b7810 */ /* 0x000fe40007ffe0ff */
[----:B------:R-:W-:Y:S02]  /*04f0*/  IADD3 R13, -R5, 0x40800000, RZ ;  /* 0x40800000050d7810 */ /* 0x000fe40007ffe1ff */
[----:B------:R-:W-:Y:S02]  /*0500*/  LOP3.LUT R4, R11, 0xff800000, RZ, 0xc0, !PT ;  /* 0xff8000000b047812 */ /* 0x000fe400078ec0ff */
[----:B------:R-:W-:Y:S01]  /*0510*/  IADD3 R11, R2, -R5, RZ ;  /* 0x80000005020b7210 */ /* 0x000fe20007ffe0ff */
[----:B------:R-:W-:Y:S01]  /*0520*/  FFMA.FTZ R10, R13, R0, -1 ;  /* 0xbf8000000d0a7423 */ /* 0x000fe20000010000 */
[----:B------:R-:W-:-:S02]  /*0530*/  IADD3 R13, -R4, 0x40800000, RZ ;  /* 0x40800000040d7810 */ /* 0x000fc40007ffe1ff */
[----:B------:R-:W-:Y:S01]  /*0540*/  IADD3 R12, R3, -R4, RZ ;  /* 0x80000004030c7210 */ /* 0x000fe20007ffe0ff */
[----:B------:R-:W-:Y:S01]  /*0550*/  FADD R10, R11, R10 ;  /* 0x0000000a0b0a7221 */ /* 0x000fe20000000000 */
[----:B------:R-:W-:Y:S01]  /*0560*/  I2FP.F32.S32 R4, R4 ;  /* 0x0000000400047245 */ /* 0x000fe20000201400 */
[----:B------:R-:W-:Y:S01]  /*0570*/  FFMA.FTZ R13, R13, R0, -1 ;  /* 0xbf8000000d0d7423 */ /* 0x000fe20000010000 */
[----:B------:R-:W-:Y:S01]  /*0580*/  I2FP.F32.S32 R5, R5 ;  /* 0x0000000500057245 */ /* 0x000fe20000201400 */
[----:B------:R-:W-:Y:S02]  /*0590*/  FFMA.FTZ R11, R10, -R17, 0.10546888411045074463 ;  /* 0x3dd800120a0b7423 */ /* 0x000fe40000010811 */
[----:B------:R-:W-:Y:S01]  /*05a0*/  FADD R0, R12, R13 ;  /* 0x0000000d0c007221 */ /* 0x000fe20000000000 */
[----:B------:R-:W-:Y:S01]  /*05b0*/  FMUL R4, R4, 1.1920928955078125e-07 ;  /* 0x3400000004047820 */ /* 0x000fe20000400000 */
[----:B------:R-:W-:Y:S01]  /*05c0*/  FFMA.FTZ R11, R10, R11, -0.13229703903198242188 ;  /* 0xbe0778e00a0b7423 */ /* 0x000fe2000001000b */
[----:B------:R-:W-:Y:S01]  /*05d0*/  FMUL R5, R5, 1.1920928955078125e-07 ;  /* 0x3400000005057820 */ /* 0x000fe20000400000 */
[----:B------:R-:W-:-:S02]  /*05e0*/  FFMA.FTZ R13, R0, -R17, 0.10546888411045074463 ;  /* 0x3dd80012000d7423 */ /* 0x000fc40000010811 */
[----:B------:R-:W-:Y:S02]  /*05f0*/  FFMA.FTZ R11, R10, R11, 0.14491446316242218018 ;  /* 0x3e1464750a0b7423 */ /* 0x000fe4000001000b */
[----:B------:R-:W-:Y:S02]  /*0600*/  FFMA.FTZ R13, R0, R13, -0.13229703903198242188 ;  /* 0xbe0778e0000d7423 */ /* 0x000fe4000001000d */
[----:B------:R-:W-:Y:S02]  /*0610*/  FFMA.FTZ R11, R10, R11, -0.16641564667224884033 ;  /* 0xbe2a68dd0a0b7423 */ /* 0x000fe4000001000b */
[----:B------:R-:W-:Y:S02]  /*0620*/  FFMA.FTZ R13, R0, R13, 0.14491446316242218018 ;  /* 0x3e146475000d7423 */ /* 0x000fe4000001000d */
[----:B------:R-:W-:Y:S02]  /*0630*/  FFMA.FTZ R11, R10, R11, 0.19988867640495300293 ;  /* 0x3e4caf9e0a0b7423 */ /* 0x000fe4000001000b */
[----:B------:R-:W-:-:S02]  /*0640*/  FFMA.FTZ R13, R0, R13, -0.16641564667224884033 ;  /* 0xbe2a68dd000d7423 */ /* 0x000fc4000001000d */
[----:B------:R-:W-:Y:S02]  /*0650*/  FFMA.FTZ R11, R10, R11, -0.25000196695327758789 ;  /* 0xbe8000420a0b7423 */ /* 0x000fe4000001000b */
[----:B------:R-:W-:Y:S02]  /*0660*/  FFMA.FTZ R13, R0, R13, 0.19988867640495300293 ;  /* 0x3e4caf9e000d7423 */ /* 0x000fe4000001000d */
[----:B------:R-:W-:Y:S02]  /*0670*/  FFMA.FTZ R11, R10, R11, 0.33333510160446166992 ;  /* 0x3eaaaae60a0b7423 */ /* 0x000fe4000001000b */
[----:B------:R-:W-:Y:S02]  /*0680*/  FFMA.FTZ R13, R0, R13, -0.25000196695327758789 ;  /* 0xbe800042000d7423 */ /* 0x000fe4000001000d */
[----:B------:R-:W-:Y:S02]  /*0690*/  FFMA.FTZ R11, R10, R11, -0.5 ;  /* 0xbf0000000a0b7423 */ /* 0x000fe4000001000b */
[----:B------:R-:W-:-:S02]  /*06a0*/  FFMA.FTZ R13, R0, R13, 0.33333510160446166992 ;  /* 0x3eaaaae6000d7423 */ /* 0x000fc4000001000d */
[----:B------:R-:W-:Y:S02]  /*06b0*/  FMUL R11, R10, R11 ;  /* 0x0000000b0a0b7220 */ /* 0x000fe40000400000 */
[----:B------:R-:W-:Y:S02]  /*06c0*/  FFMA.FTZ R13, R0, R13, -0.5 ;  /* 0xbf000000000d7423 */ /* 0x000fe4000001000d */
[----:B------:R-:W-:Y:S02]  /*06d0*/  FFMA.FTZ R10, R10, R11, R10 ;  /* 0x0000000b0a0a7223 */ /* 0x000fe4000001000a */
[C---:B------:R-:W-:Y:S02]  /*06e0*/  FMUL R13, R0.reuse, R13 ;  /* 0x0000000d000d7220 */ /* 0x040fe40000400000 */
[----:B------:R-:W-:Y:S02]  /*06f0*/  FFMA.FTZ R5, R5, 0.69314718246459960938, R10 ;  /* 0x3f31721805057823 */ /* 0x000fe4000001000a */
[----:B------:R-:W-:-:S04]  /*0700*/  FFMA.FTZ R13, R0, R13, R0 ;  /* 0x0000000d000d7223 */ /* 0x000fc80000010000 */
[----:B------:R-:W-:Y:S01]  /*0710*/  FFMA.FTZ R4, R4, 0.69314718246459960938, R13 ;  /* 0x3f31721804047823 */ /* 0x000fe2000001000d */
[----:B------:R-:W-:Y:S06]  /*0720*/  @!P3 BRA `(.L_x_1) ;  /* 0x000000000014b947 */ /* 0x000fec0003800000 */
[C---:B------:R-:W-:Y:S02]  /*0730*/  ISETP.GE.AND P3, PT, R2.reuse, -0x407fffff, PT ;  /* 0xbf8000010200780c */ /* 0x040fe40003f66270 */
[----:B------:R-:W-:-:S11]  /*0740*/  FSETP.NEU.AND P4, PT, R2, RZ, PT ;  /* 0x000000ff0200720b */ /* 0x000fd60003f8d000 */
[----:B------:R-:W-:-:S05]  /*0750*/  @P3 MOV R11, 0x7f800000 ;  /* 0x7f800000000b3802 */ /* 0x000fca0000000f00 */
[----:B------:R-:W-:-:S05]  /*0760*/  @P3 FFMA.FTZ R5, R2, R11, +INF ;  /* 0x7f80000002053423 */ /* 0x000fca000001000b */
[----:B------:R-:W-:-:S07]  /*0770*/  FSEL R5, R5, -RZ, P4 ;  /* 0x800000ff05057208 */ /* 0x000fce0002000000 */
.L_x_1:
[----:B------:R-:W-:Y:S05]  /*0780*/  BSYNC B0 ;  /* 0x0000000000007941 */ /* 0x000fea0003800000 */
.L_x_0:
[----:B------:R-:W-:Y:S04]  /*0790*/  BSSY B0, `(.L_x_2) ;  /* 0x0000007000007945 */ /* 0x000fe80003800000 */
[----:B------:R-:W-:Y:S05]  /*07a0*/  @!P2 BRA `(.L_x_3) ;  /* 0x000000000014a947 */ /* 0x000fea0003800000 */
[C---:B------:R-:W-:Y:S02]  /*07b0*/  ISETP.GE.AND P2, PT, R3.reuse, -0x407fffff, PT ;  /* 0xbf8000010300780c */ /* 0x040fe40003f46270 */
[----:B------:R-:W-:-:S11]  /*07c0*/  FSETP.NEU.AND P3, PT, R3, RZ, PT ;  /* 0x000000ff0300720b */ /* 0x000fd60003f6d000 */
[----:B------:R-:W-:-:S05]  /*07d0*/  @P2 MOV R0, 0x7f800000 ;  /* 0x7f80000000002802 */ /* 0x000fca0000000f00 */
[----:B------:R-:W-:-:S05]  /*07e0*/  @P2 FFMA.FTZ R4, R3, R0, +INF ;  /* 0x7f80000003042423 */ /* 0x000fca0000010000 */
[----:B------:R-:W-:-:S07]  /*07f0*/  FSEL R4, R4, -RZ, P3 ;  /* 0x800000ff04047208 */ /* 0x000fce0001800000 */
.L_x_3:
[----:B------:R-:W-:Y:S05]  /*0800*/  BSYNC B0 ;  /* 0x0000000000007941 */ /* 0x000fea0003800000 */
.L_x_2:
[----:B------:R-:W-:Y:S01]  /*0810*/  FSEL R5, R14, R5, P1 ;  /* 0x000000050e057208 */ /* 0x000fe20000800000 */
[----:B------:R-:W-:Y:S01]  /*0820*/  BSSY B0, `(.L_x_4) ;  /* 0x0000017000007945 */ /* 0x000fe20003800000 */
[----:B------:R-:W-:-:S03]  /*0830*/  FSETP.GT.AND P1, PT, R15, 20, PT ;  /* 0x41a000000f00780b */ /* 0x000fc60003f24000 */
[----:B------:R-:W-:Y:S01]  /*0840*/  FADD.FTZ R10, |R5|, -RZ ;  /* 0x800000ff050a7221 */ /* 0x000fe20000010200 */
[----:B------:R-:W-:-:S04]  /*0850*/  FSEL R2, R15, R4, P1 ;  /* 0x000000040f027208 */ /* 0x000fc80000800000 */
[----:B------:R-:W-:-:S13]  /*0860*/  FSETP.GE.AND P2, PT, R10, 0.60000002384185791016, PT ;  /* 0x3f19999a0a00780b */ /* 0x000fda0003f46000 */
[----:B------:R-:W-:Y:S05]  /*0870*/  @!P2 BRA `(.L_x_5) ;  /* 0x000000000028a947 */ /* 0x000fea0003800000 */
[C---:B------:R-:W-:Y:S01]  /*0880*/  FMUL R0, R10.reuse, 2.8853900432586669922 ;  /* 0x4038aa3b0a007820 */ /* 0x040fe20000400000 */
[----:B------:R-:W-:Y:S01]  /*0890*/  HFMA2.MMA R3, -RZ, RZ, 1.875, 0 ;  /* 0x3f800000ff037435 */ /* 0x000fe200000001ff */
[----:B------:R-:W-:-:S04]  /*08a0*/  FSETP.GE.AND P1, PT, R10, 9.010913848876953125, PT ;  /* 0x41102cb40a00780b */ /* 0x000fc80003f26000 */
[----:B------:R-:W0:Y:S02]  /*08b0*/  MUFU.EX2 R0, R0 ;  /* 0x0000000000007308 */ /* 0x000e240000000800 */
[----:B0-----:R-:W-:-:S06]  /*08c0*/  FADD R4, R0, 1 ;  /* 0x3f80000000047421 */ /* 0x001fcc0000000000 */
[----:B------:R-:W0:Y:S02]  /*08d0*/  MUFU.RCP R4, R4 ;  /* 0x0000000400047308 */ /* 0x000e240000001000 */
[----:B0-----:R-:W-:-:S05]  /*08e0*/  FFMA.FTZ R3, R4, -2, R3 ;  /* 0xc000000004037823 */ /* 0x001fca0000010003 */
[----:B------:R-:W-:-:S04]  /*08f0*/  FSEL R3, R3, 1, !P1 ;  /* 0x3f80000003037808 */ /* 0x000fc80004800000 */
[----:B------:R-:W-:Y:S01]  /*0900*/  LOP3.LUT R3, R3, 0x80000000, R5, 0xf8, !PT ;  /* 0x8000000003037812 */ /* 0x000fe200078ef805 */
[----:B------:R-:W-:Y:S06]  /*0910*/  BRA `(.L_x_6) ;  /* 0x00000000001c7947 */ /* 0x000fec0003800000 */
.L_x_5:
[----:B------:R-:W-:Y:S01]  /*0920*/  MOV R0, 0x3c80f082 ;  /* 0x3c80f08200007802 */ /* 0x000fe20000000f00 */
[----:B------:R-:W-:-:S04]  /*0930*/  FMUL R3, R5, R5 ;  /* 0x0000000505037220 */ /* 0x000fc80000400000 */
[----:B------:R-:W-:-:S04]  /*0940*/  FFMA.FTZ R0, R3, R0, -0.052303962409496307373 ;  /* 0xbd563cae03007423 */ /* 0x000fc80000010000 */
[----:B------:R-:W-:-:S04]  /*0950*/  FFMA.FTZ R0, R3, R0, 0.1331529766321182251 ;  /* 0x3e08594103007423 */ /* 0x000fc80000010000 */
[----:B------:R-:W-:-:S04]  /*0960*/  FFMA.FTZ R0, R3, R0, -0.33332768082618713379 ;  /* 0xbeaaa9ed03007423 */ /* 0x000fc80000010000 */
[----:B------:R-:W-:-:S04]  /*0970*/  FFMA.FTZ R0, R3, R0, RZ ;  /* 0x0000000003007223 */ /* 0x000fc800000100ff */
[----:B------:R-:W-:-:S07]  /*0980*/  FFMA.FTZ R3, R5, R0, R5 ;  /* 0x0000000005037223 */ /* 0x000fce0000010005 */
.L_x_6:
[----:B------:R-:W-:Y:S05]  /*0990*/  BSYNC B0 ;  /* 0x0000000000007941 */ /* 0x000fea0003800000 */
.L_x_4:
[----:B------:R-:W-:Y:S01]  /*09a0*/  FADD.FTZ R10, |R2|, -RZ ;  /* 0x800000ff020a7221 */ /* 0x000fe20000010200 */
[----:B------:R-:W-:Y:S04]  /*09b0*/  BSSY B0, `(.L_x_7) ;  /* 0x0000014000007945 */ /* 0x000fe80003800000 */
        /* <DEDUP_REMOVED lines=12> */
.L_x_8:
[----:B------:R-:W-:Y:S01]  /*0a80*/  MOV R0, 0x3c80f082 ;  /* 0x3c80f08200007802 */ /* 0x000fe20000000f00 */
[----:B------:R-:W-:-:S04]  /*0a90*/  FMUL R5, R2, R2 ;  /* 0x0000000202057220 */ /* 0x000fc80000400000 */
[----:B------:R-:W-:-:S04]  /*0aa0*/  FFMA.FTZ R0, R5, R0, -0.052303962409496307373 ;  /* 0xbd563cae05007423 */ /* 0x000fc80000010000 */
[----:B------:R-:W-:-:S04]  /*0ab0*/  FFMA.FTZ R0, R5, R0, 0.1331529766321182251 ;  /* 0x3e08594105007423 */ /* 0x000fc80000010000 */
[----:B------:R-:W-:-:S04]  /*0ac0*/  FFMA.FTZ R0, R5, R0, -0.33332768082618713379 ;  /* 0xbeaaa9ed05007423 */ /* 0x000fc80000010000 */
[----:B------:R-:W-:-:S04]  /*0ad0*/  FFMA.FTZ R5, R5, R0, RZ ;  /* 0x0000000005057223 */ /* 0x000fc800000100ff */
[----:B------:R-:W-:-:S07]  /*0ae0*/  FFMA.FTZ R2, R2, R5, R2 ;  /* 0x0000000502027223 */ /* 0x000fce0000010002 */
.L_x_9:
[----:B------:R-:W-:Y:S05]  /*0af0*/  BSYNC B0 ;  /* 0x0000000000007941 */ /* 0x000fea0003800000 */
.L_x_7:
[----:B------:R-:W0:Y:S01]  /*0b00*/  S2UR UR5, SR_CgaCtaId ;  /* 0x00000000000579c3 */ /* 0x000e220000008800 */
[----:B------:R-:W-:Y:S01]  /*0b10*/  UMOV UR4, 0x400 ;  /* 0x0000040000047882 */ /* 0x000fe20000000000 */
[----:B------:R-:W-:Y:S01]  /*0b20*/  FMUL R14, R14, R3 ;  /* 0x000000030e0e7220 */ /* 0x000fe20000400000 */
[----:B------:R-:W-:Y:S01]  /*0b30*/  FMUL R15, R15, R2 ;  /* 0x000000020f0f7220 */ /* 0x000fe20000400000 */
[----:B------:R-:W-:Y:S02]  /*0b40*/  LOP3.LUT R9, R9, 0x7f, RZ, 0xc0, !PT ;  /* 0x0000007f09097812 */ /* 0x000fe400078ec0ff */
[----:B------:R-:W-:Y:S02]  /*0b50*/  SHF.R.S32.HI R5, RZ, 0x1f, R6 ;  /* 0x0000001fff057819 */ /* 0x000fe40000011406 */
[----:B------:R-:W1:Y:S01]  /*0b60*/  LDC.64 R2, c[0x0][0x238] ;  /* 0x00008e00ff027b82 */ /* 0x000e620000000a00 */
[----:B------:R-:W-:Y:S02]  /*0b70*/  PRMT R8, R9, 0x6540, R8 ;  /* 0x0000654009087816 */ /* 0x000fe40000000008 */
[----:B------:R-:W-:-:S02]  /*0b80*/  LEA.HI R5, R5, R6, RZ, 0x2 ;  /* 0x0000000605057211 */ /* 0x000fc400078f10ff */
[----:B------:R-:W-:Y:S02]  /*0b90*/  ISETP.LT.AND P1, PT, R8, 0x400, !P0 ;  /* 0x000004000800780c */ /* 0x000fe40004721270 */
[C---:B------:R-:W-:Y:S02]  /*0ba0*/  SHF.L.U32 R0, R5.reuse, 0xa, RZ ;  /* 0x0000000a05007819 */ /* 0x040fe400000006ff */
[----:B------:R-:W-:Y:S02]  /*0bb0*/  LOP3.LUT R5, R5, 0xfffffffc, RZ, 0xc0, !PT ;  /* 0xfffffffc05057812 */ /* 0x000fe400078ec0ff */
[----:B------:R-:W-:Y:S01]  /*0bc0*/  LOP3.LUT R0, R0, 0xfffff000, RZ, 0xc0, !PT ;  /* 0xfffff00000007812 */ /* 0x000fe200078ec0ff */
[----:B0-----:R-:W-:-:S06]  /*0bd0*/  UPRMT UR4, UR5, 0x654, UR4 ;  /* 0x0000065405047896 */ /* 0x001fcc0008000004 */
[----:B------:R-:W-:Y:S02]  /*0be0*/  LEA R4, R7, UR4, 0x2 ;  /* 0x0000000407047c11 */ /* 0x000fe4000f8e10ff */
[----:B------:R-:W-:Y:S02]  /*0bf0*/  LEA R10, R9, UR4, 0x2 ;  /* 0x00000004090a7c11 */ /* 0x000fe4000f8e10ff */
[----:B------:R-:W-:Y:S01]  /*0c00*/  IADD3 R7, R0, R6, -R5 ;  /* 0x0000000600077210 */ /* 0x000fe20007ffe805 */
[----:B------:R1:W-:Y:S01]  /*0c10*/  STS.64 [R4], R14 ;  /* 0x0000000e04007388 */ /* 0x0003e20000000a00 */
[C---:B------:R-:W-:Y:S02]  /*0c20*/  LOP3.LUT R0, R8.reuse, 0x80, RZ, 0xfc, !PT ;  /* 0x0000008008007812 */ /* 0x040fe400078efcff */
[----:B------:R-:W-:Y:S01]  /*0c30*/  LEA R5, R8, R7, 0x2 ;  /* 0x0000000708057211 */ /* 0x000fe200078e10ff */
[----:B------:R-:W-:Y:S01]  /*0c40*/  BAR.SYNC.DEFER_BLOCKING 0x0 ;  /* 0x0000000000007b1d */ /* 0x000fe20000010000 */
[----:B------:R-:W-:-:S03]  /*0c50*/  ISETP.LT.AND P0, PT, R0, 0x400, !P0 ;  /* 0x000004000000780c */ /* 0x000fc60004701270 */
[----:B-1----:R-:W-:Y:S02]  /*0c60*/  IMAD.WIDE R4, R5, 0x4, R2 ;  /* 0x0000000405047825 */ /* 0x002fe400078e0202 */
[----:B------:R-:W0:Y:S04]  /*0c70*/  LDS R11, [R10] ;  /* 0x000000000a0b7984 */ /* 0x000e280000000800 */
[----:B0-----:R0:W-:Y:S04]  /*0c80*/  @P1 STG.E desc[UR6][R4.64], R11 ;  /* 0x0000000b04001986 */ /* 0x0011e8000c101906 */
[----:B------:R-:W-:Y:S05]  /*0c90*/  @!P0 EXIT ;  /* 0x000000000000894d */ /* 0x000fea0003800000 */
[----:B0-----:R-:W0:Y:S01]  /*0ca0*/  LDS R5, [R10+0x200] ;  /* 0x000200000a057984 */ /* 0x001e220000000800 */
[----:B------:R-:W-:-:S05]  /*0cb0*/  LEA R7, R0, R7, 0x2 ;  /* 0x0000000700077211 */ /* 0x000fca00078e10ff */
[----:B------:R-:W-:-:S05]  /*0cc0*/  IMAD.WIDE R2, R7, 0x4, R2 ;  /* 0x0000000407027825 */ /* 0x000fca00078e0202 */
[----:B0-----:R-:W-:Y:S01]  /*0cd0*/  STG.E desc[UR6][R2.64], R5 ;  /* 0x0000000502007986 */ /* 0x001fe2000c101906 */
[----:B------:R-:W-:Y:S05]  /*0ce0*/  EXIT ;  /* 0x000000000000794d */ /* 0x000fea0003800000 */
.L_x_10:
[----:B------:R-:W-:-:S00]  /*0cf0*/  BRA `(.L_x_10) ;  /* 0xfffffffc00fc7947 */ /* 0x000fc0000383ffff */
[----:B------:R-:W-:-:S00]  /*0d00*/  NOP ;  /* 0x0000000000007918 */ /* 0x000fc00000000000 */
[----:B------:R-:W-:-:S00]  /*0d10*/  NOP ;  /* 0x0000000000007918 */ /* 0x000fc00000000000 */
[----:B------:R-:W-:-:S00]  /*0d20*/  NOP ;  /* 0x0000000000007918 */ /* 0x000fc00000000000 */
[----:B------:R-:W-:-:S00]  /*0d30*/  NOP ;  /* 0x0000000000007918 */ /* 0x000fc00000000000 */
[----:B------:R-:W-:-:S00]  /*0d40*/  NOP ;  /* 0x0000000000007918 */ /* 0x000fc00000000000 */
[----:B------:R-:W-:-:S00]  /*0d50*/  NOP ;  /* 0x0000000000007918 */ /* 0x000fc00000000000 */
[----:B------:R-:W-:-:S00]  /*0d60*/  NOP ;  /* 0x0000000000007918 */ /* 0x000fc00000000000 */
[----:B------:R-:W-:-:S00]  /*0d70*/  NOP ;  /* 0x0000000000007918 */ /* 0x000fc00000000000 */
.L_x_11:


//--------------------- .nv.global.init           --------------------------
	.section	.nv.global.init,"aw",@progbits
.nv.global.init:
	.type		_$_str,@object
	.size		_$_str,(_$_str_$_2 - _$_str)
_$_str:
        /*0000*/ 	.byte	0x5f, 0x5f, 0x43, 0x55, 0x44, 0x41, 0x5f, 0x46, 0x54, 0x5a, 0x00
	.type		_$_str_$_2,@object
	.size		_$_str_$_2,(.L_1 - _$_str_$_2)
_$_str_$_2:
        /*000b*/ 	.byte	0x5f, 0x5f, 0x43, 0x55, 0x44, 0x41, 0x5f, 0x50, 0x52, 0x45, 0x43, 0x5f, 0x53, 0x51, 0x52, 0x54
        /*001b*/ 	.byte	0x00
.L_1:


//--------------------- .nv.shared.triton_poi_fused__native_batch_norm_legit_no_training_mul_softplus_tanh_41 --------------------------
	.section	.nv.shared.triton_poi_fused__native_batch_norm_legit_no_training_mul_softplus_tanh_41,"aw",@nobits
	.sectionflags	@""
	.align	16
	.zero		1024


//--------------------- .nv.constant0.triton_poi_fused__native_batch_norm_legit_no_training_mul_softplus_tanh_41 --------------------------
	.section	.nv.constant0.triton_poi_fused__native_batch_norm_legit_no_training_mul_softplus_tanh_41,"a",@progbits
	.sectionflags	@""
	.align	4
.nv.constant0.triton_poi_fused__native_batch_norm_legit_no_training_mul_softplus_tanh_41:
	.zero		584
